	.headerflags	@"EF_CUDA_TEXMODE_UNIFIED EF_CUDA_64BIT_ADDRESS EF_CUDA_ACCELERATORS EF_CUDA_SM90 EF_CUDA_VIRTUAL_SM(EF_CUDA_SM90)"
	.elftype	@"ET_EXEC"


//--------------------- .nv.info                  --------------------------
	.section	.nv.info,"",@"SHT_CUDA_INFO"
	.align	4


	//----- nvinfo : EIATTR_REGCOUNT
	.align		4
        /*0000*/ 	.byte	0x04, 0x2f
        /*0002*/ 	.short	(.L_1 - .L_0)
	.align		4
.L_0:
        /*0004*/ 	.word	index@(triton_poi_fused_convolution_leaky_relu_leaky_relu_backward_17)
        /*0008*/ 	.word	0x0000000c


	//----- nvinfo : EIATTR_MIN_STACK_SIZE
	.align		4
.L_1:
        /*000c*/ 	.byte	0x04, 0x12
        /*000e*/ 	.short	(.L_3 - .L_2)
	.align		4
.L_2:
        /*0010*/ 	.word	index@(triton_poi_fused_convolution_leaky_relu_leaky_relu_backward_17)
        /*0014*/ 	.word	0x00000000


	//----- nvinfo : EIATTR_FRAME_SIZE
	.align		4
.L_3:
        /*0018*/ 	.byte	0x04, 0x11
        /*001a*/ 	.short	(.L_5 - .L_4)
	.align		4
.L_4:
        /*001c*/ 	.word	index@(triton_poi_fused_convolution_leaky_relu_leaky_relu_backward_17)
        /*0020*/ 	.word	0x00000000


	//----- nvinfo : EIATTR_MIN_STACK_SIZE
	.align		4
.L_5:
        /*0024*/ 	.byte	0x04, 0x12
        /*0026*/ 	.short	(.L_7 - .L_6)
	.align		4
.L_6:
        /*0028*/ 	.word	index@(triton_poi_fused_convolution_leaky_relu_leaky_relu_backward_17)
        /*002c*/ 	.word	0x00000000
.L_7:


//--------------------- .nv.info.triton_poi_fused_convolution_leaky_relu_leaky_relu_backward_17 --------------------------
	.section	.nv.info.triton_poi_fused_convolution_leaky_relu_leaky_relu_backward_17,"",@"SHT_CUDA_INFO"
	.sectionflags	@""
	.align	4


	//----- nvinfo : EIATTR_CUDA_API_VERSION
	.align		4
        /*0000*/ 	.byte	0x04, 0x37
        /*0002*/ 	.short	(.L_9 - .L_8)
.L_8:
        /*0004*/ 	.word	0x0000007c


	//----- nvinfo : EIATTR_KPARAM_INFO
	.align		4
.L_9:
        /*0008*/ 	.byte	0x04, 0x17
        /*000a*/ 	.short	(.L_11 - .L_10)
.L_10:
        /*000c*/ 	.word	0x00000000
        /*0010*/ 	.short	0x0003
        /*0012*/ 	.short	0x0018
        /*0014*/ 	.byte	0x00, 0xf0, 0x11, 0x00


	//----- nvinfo : EIATTR_KPARAM_INFO
	.align		4
.L_11:
        /*0018*/ 	.byte	0x04, 0x17
        /*001a*/ 	.short	(.L_13 - .L_12)
.L_12:
        /*001c*/ 	.word	0x00000000
        /*0020*/ 	.short	0x0002
        /*0022*/ 	.short	0x0010
        /*0024*/ 	.byte	0x00, 0xf4, 0x21, 0x00


	//----- nvinfo : EIATTR_KPARAM_INFO
	.align		4
.L_13:
        /*0028*/ 	.byte	0x04, 0x17
        /*002a*/ 	.short	(.L_15 - .L_14)
.L_14:
        /*002c*/ 	.word	0x00000000
        /*0030*/ 	.short	0x0001
        /*0032*/ 	.short	0x0008
        /*0034*/ 	.byte	0x00, 0xf4, 0x21, 0x00


	//----- nvinfo : EIATTR_KPARAM_INFO
	.align		4
.L_15:
        /*0038*/ 	.byte	0x04, 0x17
        /*003a*/ 	.short	(.L_17 - .L_16)
.L_16:
        /*003c*/ 	.word	0x00000000
        /*0040*/ 	.short	0x0000
        /*0042*/ 	.short	0x0000
        /*0044*/ 	.byte	0x00, 0xf4, 0x21, 0x00


	//----- nvinfo : EIATTR_SPARSE_MMA_MASK
	.align		4
.L_17:
        /*0048*/ 	.byte	0x03, 0x50
        /*004a*/ 	.short	0x0000


	//----- nvinfo : EIATTR_MAXREG_COUNT
	.align		4
        /*004c*/ 	.byte	0x03, 0x1b
        /*004e*/ 	.short	0x00ff


	//----- nvinfo : EIATTR_EXIT_INSTR_OFFSETS
	.align		4
        /*0050*/ 	.byte	0x04, 0x1c
        /*0052*/ 	.short	(.L_19 - .L_18)


	//   ....[0]....
.L_18:
        /*0054*/ 	.word	0x000001c0


	//----- nvinfo : EIATTR_REQNTID
	.align		4
.L_19:
        /*0058*/ 	.byte	0x04, 0x10
        /*005a*/ 	.short	(.L_21 - .L_20)
.L_20:
        /*005c*/ 	.word	0x00000080
        /*0060*/ 	.word	0x00000001
        /*0064*/ 	.word	0x00000001


	//----- nvinfo : EIATTR_CBANK_PARAM_SIZE
	.align		4
.L_21:
        /*0068*/ 	.byte	0x03, 0x19
        /*006a*/ 	.short	0x001c


	//----- nvinfo : EIATTR_PARAM_CBANK
	.align		4
        /*006c*/ 	.byte	0x04, 0x0a
        /*006e*/ 	.short	(.L_23 - .L_22)
	.align		4
.L_22:
        /*0070*/ 	.word	index@(.nv.constant0.triton_poi_fused_convolution_leaky_relu_leaky_relu_backward_17)
        /*0074*/ 	.short	0x0210
        /*0076*/ 	.short	0x001c


	//----- nvinfo : EIATTR_SW_WAR
	.align		4
.L_23:
        /*0078*/ 	.byte	0x04, 0x36
        /*007a*/ 	.short	(.L_25 - .L_24)
.L_24:
        /*007c*/ 	.word	0x00000008
.L_25:


//--------------------- .nv.callgraph             --------------------------
	.section	.nv.callgraph,"",@"SHT_CUDA_CALLGRAPH"
	.align	4
	.sectionentsize	8
	.align		4
        /*0000*/ 	.word	0x00000000
	.align		4
        /*0004*/ 	.word	0xffffffff
	.align		4
        /*0008*/ 	.word	0x00000000
	.align		4
        /*000c*/ 	.word	0xfffffffe
	.align		4
        /*0010*/ 	.word	0x00000000
	.align		4
        /*0014*/ 	.word	0xfffffffd
	.align		4
        /*0018*/ 	.word	0x00000000
	.align		4
        /*001c*/ 	.word	0xfffffffc


//--------------------- .text.triton_poi_fused_convolution_leaky_relu_leaky_relu_backward_17 --------------------------
	.section	.text.triton_poi_fused_convolution_leaky_relu_leaky_relu_backward_17,"ax",@progbits
	.align	128
        .global         triton_poi_fused_convolution_leaky_relu_leaky_relu_backward_17
        .type           triton_poi_fused_convolution_leaky_relu_leaky_relu_backward_17,@function
        .size           triton_poi_fused_convolution_leaky_relu_leaky_relu_backward_17,(.L_x_1 - triton_poi_fused_convolution_leaky_relu_leaky_relu_backward_17)
        .other          triton_poi_fused_convolution_leaky_relu_leaky_relu_backward_17,@"STO_CUDA_ENTRY STV_DEFAULT"
triton_poi_fused_convolution_leaky_relu_leaky_relu_backward_17:
.text.triton_poi_fused_convolution_leaky_relu_leaky_relu_backward_17:
[----:B------:R-:W-:Y:S01]  /*0000*/  LDC R1, c[0x0][0x28] ;  /* 0x00000a00ff017b82 */ /* 0x000fe20000000800 */
[----:B------:R-:W1:Y:S07]  /*0010*/  S2R R0, SR_TID.X ;  /* 0x0000000000007919 */ /* 0x000e6e0000002100 */
[----:B------:R-:W2:Y:S01]  /*0020*/  LDC.64 R2, c[0x0][0x210] ;  /* 0x00008400ff027b82 */ /* 0x000ea20000000a00 */
[----:B------:R-:W-:Y:S01]  /*0030*/  ULDC.64 UR4, c[0x0][0x208] ;  /* 0x0000820000047ab9 */ /* 0x000fe20000000a00 */
[----:B------:R-:W-:Y:S01]  /*0040*/  ULDC.64 UR6, c[0x0][0x220] ;  /* 0x0000880000067ab9 */ /* 0x000fe20000000a00 */
[----:B------:R-:W3:Y:S01]  /*0050*/  S2R R7, SR_CTAID.X ;  /* 0x0000000000077919 */ /* 0x000ee20000002500 */
[----:B-1----:R-:W-:-:S02]  /*0060*/  LOP3.LUT R0, R0, 0x7f, RZ, 0xc0, !PT ;  /* 0x0000007f00007812 */ /* 0x002fc400078ec0ff */
[----:B---3--:R-:W-:-:S03]  /*0070*/  SHF.R.S32.HI R4, RZ, 0x18, R7 ;  /* 0x00000018ff047819 */ /* 0x008fc60000011407 */
[----:B------:R-:W-:Y:S01]  /*0080*/  IMAD R7, R7, 0x80, R0 ;  /* 0x0000008007077824 */ /* 0x000fe200078e0200 */
[----:B------:R-:W-:-:S03]  /*0090*/  SGXT R0, R4, 0x1 ;  /* 0x000000010400781a */ /* 0x000fc60000000200 */
[----:B--2---:R-:W-:Y:S01]  /*00a0*/  IMAD.WIDE R2, R7, 0x4, R2 ;  /* 0x0000000407027825 */ /* 0x004fe200078e0202 */
[----:B------:R-:W1:Y:S01]  /*00b0*/  LDC.64 R4, c[0x0][0x218] ;  /* 0x00008600ff047b82 */ /* 0x000e620000000a00 */
[----:B------:R-:W-:-:S04]  /*00c0*/  LEA.HI R0, R0, R7, RZ, 0x6 ;  /* 0x0000000700007211 */ /* 0x000fc800078f30ff */
[----:B------:R-:W2:Y:S01]  /*00d0*/  LDG.E R2, desc[UR4][R2.64] ;  /* 0x0000000402027981 */ /* 0x000ea2000c1e1900 */
[----:B------:R-:W-:-:S04]  /*00e0*/  SHF.R.S32.HI R0, RZ, 0x6, R0 ;  /* 0x00000006ff007819 */ /* 0x000fc80000011400 */
[----:B------:R-:W-:-:S04]  /*00f0*/  LEA.HI R6, R0, R0, RZ, 0x7 ;  /* 0x0000000000067211 */ /* 0x000fc800078f38ff */
[----:B------:R-:W-:-:S05]  /*0100*/  LOP3.LUT R9, R6, 0xffffff80, RZ, 0xc0, !PT ;  /* 0xffffff8006097812 */ /* 0x000fca00078ec0ff */
[----:B------:R-:W-:-:S04]  /*0110*/  IMAD.IADD R9, R0, 0x1, -R9 ;  /* 0x0000000100097824 */ /* 0x000fc800078e0a09 */
[----:B-1----:R-:W-:-:S06]  /*0120*/  IMAD.WIDE R4, R9, 0x4, R4 ;  /* 0x0000000409047825 */ /* 0x002fcc00078e0204 */
[----:B------:R-:W2:Y:S01]  /*0130*/  LDG.E.EL R5, desc[UR4][R4.64] ;  /* 0x0000000404057981 */ /* 0x000ea2000c2e1900 */
[----:B------:R-:W-:-:S04]  /*0140*/  IADD3 R6, P1, R7, UR6, RZ ;  /* 0x0000000607067c10 */ /* 0x000fc8000ff3e0ff */
[----:B------:R-:W-:Y:S02]  /*0150*/  LEA.HI.X.SX32 R7, R7, UR7, 0x1, P1 ;  /* 0x0000000707077c11 */ /* 0x000fe400088f0eff */
[C---:B--2---:R-:W-:Y:S01]  /*0160*/  FSETP.GT.AND P0, PT, R2.reuse, -R5, PT ;  /* 0x800000050200720b */ /* 0x044fe20003f04000 */
[----:B------:R-:W-:-:S12]  /*0170*/  FADD R0, R2, R5 ;  /* 0x0000000502007221 */ /* 0x000fd80000000000 */
[----:B------:R-:W-:-:S05]  /*0180*/  @!P0 FMUL R0, R0, 0.10000000149011611938 ;  /* 0x3dcccccd00008820 */ /* 0x000fca0000400000 */
[----:B------:R-:W-:-:S04]  /*0190*/  FSETP.GT.AND P0, PT, R0, RZ, PT ;  /* 0x000000ff0000720b */ /* 0x000fc80003f04000 */
[----:B------:R-:W-:-:S05]  /*01a0*/  SEL R9, RZ, 0x1, !P0 ;  /* 0x00000001ff097807 */ /* 0x000fca0004000000 */
[----:B------:R-:W-:Y:S01]  /*01b0*/  STG.E.U8 desc[UR4][R6.64], R9 ;  /* 0x0000000906007986 */ /* 0x000fe2000c101104 */
[----:B------:R-:W-:Y:S05]  /*01c0*/  EXIT ;  /* 0x000000000000794d */ /* 0x000fea0003800000 */
.L_x_0:
[----:B------:R-:W-:-:S00]  /*01d0*/  BRA `(.L_x_0) ;  /* 0xfffffffc00fc7947 */ /* 0x000fc0000383ffff */
[----:B------:R-:W-:-:S00]  /*01e0*/  NOP ;  /* 0x0000000000007918 */ /* 0x000fc00000000000 */
        /* <DEDUP_REMOVED lines=9> */
.L_x_1:


//--------------------- .nv.constant0.triton_poi_fused_convolution_leaky_relu_leaky_relu_backward_17 --------------------------
	.section	.nv.constant0.triton_poi_fused_convolution_leaky_relu_leaky_relu_backward_17,"a",@progbits
	.sectionflags	@""
	.align	4
.nv.constant0.triton_poi_fused_convolution_leaky_relu_leaky_relu_backward_17:
	.zero		556
